	.headerflags	@"EF_CUDA_TEXMODE_UNIFIED EF_CUDA_64BIT_ADDRESS EF_CUDA_SM86 EF_CUDA_VIRTUAL_SM(EF_CUDA_SM86)"
	.elftype	@"ET_EXEC"


//--------------------- .nv.info                  --------------------------
	.section	.nv.info,"",@"SHT_CUDA_INFO"
	.align	4


	//----- nvinfo : EIATTR_REGCOUNT
	.align		4
        /*0000*/ 	.byte	0x04, 0x2f
        /*0002*/ 	.short	(.L_1 - .L_0)
	.align		4
.L_0:
        /*0004*/ 	.word	index@(debug_timer_globaltimer_kernel)
        /*0008*/ 	.word	0x00000010


	//----- nvinfo : EIATTR_MIN_STACK_SIZE
	.align		4
.L_1:
        /*000c*/ 	.byte	0x04, 0x12
        /*000e*/ 	.short	(.L_3 - .L_2)
	.align		4
.L_2:
        /*0010*/ 	.word	index@(debug_timer_globaltimer_kernel)
        /*0014*/ 	.word	0x00000000


	//----- nvinfo : EIATTR_FRAME_SIZE
	.align		4
.L_3:
        /*0018*/ 	.byte	0x04, 0x11
        /*001a*/ 	.short	(.L_5 - .L_4)
	.align		4
.L_4:
        /*001c*/ 	.word	index@(debug_timer_globaltimer_kernel)
        /*0020*/ 	.word	0x00000000


	//----- nvinfo : EIATTR_MIN_STACK_SIZE
	.align		4
.L_5:
        /*0024*/ 	.byte	0x04, 0x12
        /*0026*/ 	.short	(.L_7 - .L_6)
	.align		4
.L_6:
        /*0028*/ 	.word	index@(debug_timer_globaltimer_kernel)
        /*002c*/ 	.word	0x00000000
.L_7:


//--------------------- .nv.info.debug_timer_globaltimer_kernel --------------------------
	.section	.nv.info.debug_timer_globaltimer_kernel,"",@"SHT_CUDA_INFO"
	.sectionflags	@""
	.align	4


	//----- nvinfo : EIATTR_CUDA_API_VERSION
	.align		4
        /*0000*/ 	.byte	0x04, 0x37
        /*0002*/ 	.short	(.L_9 - .L_8)
.L_8:
        /*0004*/ 	.word	0x0000007c


	//----- nvinfo : EIATTR_SW2861232_WAR
	.align		4
.L_9:
        /*0008*/ 	.byte	0x01, 0x35
	.zero		2


	//----- nvinfo : EIATTR_PARAM_CBANK
	.align		4
        /*000c*/ 	.byte	0x04, 0x0a
        /*000e*/ 	.short	(.L_11 - .L_10)
	.align		4
.L_10:
        /*0010*/ 	.word	index@(.nv.constant0.debug_timer_globaltimer_kernel)
        /*0014*/ 	.short	0x0160
        /*0016*/ 	.short	0x0020


	//----- nvinfo : EIATTR_CBANK_PARAM_SIZE
	.align		4
.L_11:
        /*0018*/ 	.byte	0x03, 0x19
        /*001a*/ 	.short	0x0020


	//----- nvinfo : EIATTR_KPARAM_INFO
	.align		4
        /*001c*/ 	.byte	0x04, 0x17
        /*001e*/ 	.short	(.L_13 - .L_12)
.L_12:
        /*0020*/ 	.word	0x00000000
        /*0024*/ 	.short	0x0003
        /*0026*/ 	.short	0x0018
        /*0028*/ 	.byte	0x00, 0xf0, 0x21, 0x00


	//----- nvinfo : EIATTR_KPARAM_INFO
	.align		4
.L_13:
        /*002c*/ 	.byte	0x04, 0x17
        /*002e*/ 	.short	(.L_15 - .L_14)
.L_14:
        /*0030*/ 	.word	0x00000000
        /*0034*/ 	.short	0x0002
        /*0036*/ 	.short	0x0010
        /*0038*/ 	.byte	0x00, 0xf0, 0x21, 0x00


	//----- nvinfo : EIATTR_KPARAM_INFO
	.align		4
.L_15:
        /*003c*/ 	.byte	0x04, 0x17
        /*003e*/ 	.short	(.L_17 - .L_16)
.L_16:
        /*0040*/ 	.word	0x00000000
        /*0044*/ 	.short	0x0001
        /*0046*/ 	.short	0x0008
        /*0048*/ 	.byte	0x00, 0xf0, 0x21, 0x00


	//----- nvinfo : EIATTR_KPARAM_INFO
	.align		4
.L_17:
        /*004c*/ 	.byte	0x04, 0x17
        /*004e*/ 	.short	(.L_19 - .L_18)
.L_18:
        /*0050*/ 	.word	0x00000000
        /*0054*/ 	.short	0x0000
        /*0056*/ 	.short	0x0000
        /*0058*/ 	.byte	0x00, 0xf0, 0x21, 0x00


	//----- nvinfo : EIATTR_MAXREG_COUNT
	.align		4
.L_19:
        /*005c*/ 	.byte	0x03, 0x1b
        /*005e*/ 	.short	0x00ff


	//----- nvinfo : EIATTR_EXIT_INSTR_OFFSETS
	.align		4
        /*0060*/ 	.byte	0x04, 0x1c
        /*0062*/ 	.short	(.L_21 - .L_20)


	//   ....[0]....
.L_20:
        /*0064*/ 	.word	0x000044f0


	//   ....[1]....
        /*0068*/ 	.word	0x00004510


	//----- nvinfo : EIATTR_MAX_THREADS
	.align		4
.L_21:
        /*006c*/ 	.byte	0x04, 0x05
        /*006e*/ 	.short	(.L_23 - .L_22)
.L_22:
        /*0070*/ 	.word	0x00000020
        /*0074*/ 	.word	0x00000001
        /*0078*/ 	.word	0x00000001


	//----- nvinfo : EIATTR_CRS_STACK_SIZE
	.align		4
.L_23:
        /*007c*/ 	.byte	0x04, 0x1e
        /*007e*/ 	.short	(.L_25 - .L_24)
.L_24:
        /*0080*/ 	.word	0x00000000
.L_25:


//--------------------- .nv.callgraph             --------------------------
	.section	.nv.callgraph,"",@"SHT_CUDA_CALLGRAPH"
	.align	4
	.sectionentsize	8
	.align		4
        /*0000*/ 	.word	0x00000000
	.align		4
        /*0004*/ 	.word	0xffffffff
	.align		4
        /*0008*/ 	.word	0x00000000
	.align		4
        /*000c*/ 	.word	0xfffffffe
	.align		4
        /*0010*/ 	.word	0x00000000
	.align		4
        /*0014*/ 	.word	0xfffffffd
	.align		4
        /*0018*/ 	.word	0x00000000
	.align		4
        /*001c*/ 	.word	0xfffffffc


//--------------------- .nv.rel.action            --------------------------
	.section	.nv.rel.action,"",@"SHT_CUDA_RELOCINFO"
	.align	8
	.sectionentsize	8
        /*0000*/ 	.byte	0x73, 0x00, 0x00, 0x00, 0x00, 0x00, 0x00, 0x00, 0x00, 0x00, 0x00, 0x11, 0x25, 0x00, 0x05, 0x36


//--------------------- .nv.constant0.debug_timer_globaltimer_kernel --------------------------
	.section	.nv.constant0.debug_timer_globaltimer_kernel,"a",@progbits
	.sectionflags	@""
	.align	4
.nv.constant0.debug_timer_globaltimer_kernel:
	.zero		384


//--------------------- .text.debug_timer_globaltimer_kernel --------------------------
	.section	.text.debug_timer_globaltimer_kernel,"ax",@progbits
	.sectioninfo	@"SHI_REGISTERS=16"
	.align	128
        .global         debug_timer_globaltimer_kernel
        .type           debug_timer_globaltimer_kernel,@function
        .size           debug_timer_globaltimer_kernel,(.L_x_3 - debug_timer_globaltimer_kernel)
        .other          debug_timer_globaltimer_kernel,@"STO_CUDA_ENTRY STV_DEFAULT"
debug_timer_globaltimer_kernel:
.text.debug_timer_globaltimer_kernel:
[----:B------:R-:W-:Y:S02]  /*0000*/  MOV R1, c[0x0][0x28] ;  /* 0x00000a0000017a02 */ /* 0x000fe40000000f00 */
[----:B------:R-:W0:Y:S01]  /*0010*/  S2R R0, SR_TID.X ;  /* 0x0000000000007919 */ /* 0x000e220000002100 */
[----:B------:R-:W-:-:S03]  /*0020*/  ULDC.64 UR4, c[0x0][0x118] ;  /* 0x0000460000047ab9 */ /* 0x000fc60000000a00 */
[----:B------:R-:W1:Y:S01]  /*0030*/  S2R R3, SR_CTAID.X ;  /* 0x0000000000037919 */ /* 0x000e620000002500 */
[----:B0-----:R-:W-:-:S04]  /*0040*/  LOP3.LUT R0, R0, 0x1f, RZ, 0xc0, !PT ;  /* 0x0000001f00007812 */ /* 0x001fc800078ec0ff */
[----:B-1----:R-:W-:-:S04]  /*0050*/  LEA R0, R3, R0, 0x5 ;  /* 0x0000000003007211 */ /* 0x002fc800078e28ff */
[----:B------:R-:W-:-:S06]  /*0060*/  ISETP.GE.AND P2, PT, R0, 0x20, PT ;  /* 0x000000200000780c */ /* 0x000fcc0003f46270 */
[----:B------:R-:W-:-:S07]  /*0070*/  CS2R R2, SR_GLOBALTIMERLO ;  /* 0x0000000000027805 */ /* 0x000fce0000015200 */
[----:B------:R-:W-:-:S06]  /*0080*/  CS2R R4, SR_GLOBALTIMERLO ;  /* 0x0000000000047805 */ /* 0x000fcc0000015200 */
[----:B------:R-:W-:-:S04]  /*0090*/  IADD3 R6, P0, -R2, R4, RZ ;  /* 0x0000000402067210 */ /* 0x000fc80007f1e1ff */
[----:B------:R-:W-:Y:S02]  /*00a0*/  ISETP.LT.U32.AND P1, PT, R6, -0x1, PT ;  /* 0xffffffff0600780c */ /* 0x000fe40003f21070 */
[----:B------:R-:W-:Y:S02]  /*00b0*/  IADD3.X R7, ~R3, R5, RZ, P0, !PT ;  /* 0x0000000503077210 */ /* 0x000fe400007fe5ff */
[----:B------:R-:W-:Y:S02]  /*00c0*/  ISETP.NE.U32.AND P0, PT, R4, R2, PT ;  /* 0x000000020400720c */ /* 0x000fe40003f05070 */
[----:B------:R-:W-:Y:S02]  /*00d0*/  ISETP.LT.U32.AND.EX P1, PT, R7, 0x7fffffff, PT, P1 ;  /* 0x7fffffff0700780c */ /* 0x000fe40003f21110 */
[----:B------:R-:W-:Y:S02]  /*00e0*/  ISETP.NE.AND.EX P0, PT, R5, R3, PT, P0 ;  /* 0x000000030500720c */ /* 0x000fe40003f05300 */
[----:B------:R-:W-:-:S02]  /*00f0*/  SEL R2, R6, 0xffffffff, P1 ;  /* 0xffffffff06027807 */ /* 0x000fc40000800000 */
[----:B------:R-:W-:Y:S02]  /*0100*/  SEL R3, R7, 0x7fffffff, P1 ;  /* 0x7fffffff07037807 */ /* 0x000fe40000800000 */
[----:B------:R-:W-:Y:S02]  /*0110*/  SEL R2, R2, 0xffffffff, P0 ;  /* 0xffffffff02027807 */ /* 0x000fe40000000000 */
[----:B------:R-:W-:Y:S02]  /*0120*/  SEL R3, R3, 0x7fffffff, P0 ;  /* 0x7fffffff03037807 */ /* 0x000fe40000000000 */
[----:B------:R-:W-:-:S06]  /*0130*/  CS2R R6, SR_GLOBALTIMERLO ;  /* 0x0000000000067805 */ /* 0x000fcc0000015200 */
[----:B------:R-:W-:Y:S02]  /*0140*/  ISETP.NE.U32.AND P0, PT, R6, R4, PT ;  /* 0x000000040600720c */ /* 0x000fe40003f05070 */
[----:B------:R-:W-:Y:S02]  /*0150*/  IADD3 R9, P1, -R4, R6, RZ ;  /* 0x0000000604097210 */ /* 0x000fe40007f3e1ff */
[----:B------:R-:W-:Y:S02]  /*0160*/  ISETP.NE.AND.EX P0, PT, R7, R5, PT, P0 ;  /* 0x000000050700720c */ /* 0x000fe40003f05300 */
[----:B------:R-:W-:-:S02]  /*0170*/  IADD3.X R4, ~R5, R7, RZ, P1, !PT ;  /* 0x0000000705047210 */ /* 0x000fc40000ffe5ff */
[----:B------:R-:W-:-:S04]  /*0180*/  ISETP.LT.U32.AND P1, PT, R9, R2, PT ;  /* 0x000000020900720c */ /* 0x000fc80003f21070 */
[----:B------:R-:W-:-:S05]  /*0190*/  ISETP.LT.U32.AND.EX P1, PT, R4, R3, PT, P1 ;  /* 0x000000030400720c */ /* 0x000fca0003f21110 */
[----:B------:R-:W-:Y:S02]  /*01a0*/  @P0 SEL R2, R9, R2, P1 ;  /* 0x0000000209020207 */ /* 0x000fe40000800000 */
[----:B------:R-:W-:Y:S02]  /*01b0*/  @P0 SEL R3, R4, R3, P1 ;  /* 0x0000000304030207 */ /* 0x000fe40000800000 */
[----:B------:R-:W-:-:S06]  /*01c0*/  CS2R R4, SR_GLOBALTIMERLO ;  /* 0x0000000000047805 */ /* 0x000fcc0000015200 */
[----:B------:R-:W-:Y:S02]  /*01d0*/  ISETP.NE.U32.AND P0, PT, R4, R6, PT ;  /* 0x000000060400720c */ /* 0x000fe40003f05070 */
[----:B------:R-:W-:Y:S02]  /*01e0*/  IADD3 R9, P1, -R6, R4, RZ ;  /* 0x0000000406097210 */ /* 0x000fe40007f3e1ff */
[----:B------:R-:W-:Y:S02]  /*01f0*/  ISETP.NE.AND.EX P0, PT, R5, R7, PT, P0 ;  /* 0x000000070500720c */ /* 0x000fe40003f05300 */
[----:B------:R-:W-:Y:S02]  /*0200*/  IADD3.X R6, ~R7, R5, RZ, P1, !PT ;  /* 0x0000000507067210 */ /* 0x000fe40000ffe5ff */
        /* <DEDUP_REMOVED lines=16> */
[----:B------:R-:W-:-:S03]  /*0310*/  ISETP.NE.AND.EX P0, PT, R5, R7, PT, P0 ;  /* 0x000000070500720c */ /* 0x000fc60003f05300 */
[----:B------:R-:W-:Y:S01]  /*0320*/  IMAD.X R6, R5, 0x1, ~R7, P1 ;  /* 0x0000000105067824 */ /* 0x000fe200008e0e07 */
        /* <DEDUP_REMOVED lines=527> */
[----:B------:R-:W-:Y:S01]  /*2420*/  ISETP.NE.U32.AND P0, PT, R6, R4, PT ;  /* 0x000000040600720c */ /* 0x000fe20003f05070 */
[----:B------:R-:W-:Y:S01]  /*2430*/  BSSY B0, `(.L_x_0) ;  /* 0x0000010000007945 */ /* 0x000fe20003800000 */
[----:B------:R-:W-:Y:S02]  /*2440*/  IADD3 R9, P1, -R4, R6, RZ ;  /* 0x0000000604097210 */ /* 0x000fe40007f3e1ff */
[----:B------:R-:W-:Y:S02]  /*2450*/  ISETP.NE.AND.EX P0, PT, R7, R5, PT, P0 ;  /* 0x000000050700720c */ /* 0x000fe40003f05300 */
[----:B------:R-:W-:Y:S02]  /*2460*/  IADD3.X R4, ~R5, R7, RZ, P1, !PT ;  /* 0x0000000705047210 */ /* 0x000fe40000ffe5ff */
[----:B------:R-:W-:-:S02]  /*2470*/  ISETP.LT.U32.AND P1, PT, R9, R2, PT ;  /* 0x000000020900720c */ /* 0x000fc40003f21070 */
[----:B------:R-:W-:Y:S02]  /*2480*/  MOV R7, 0x8 ;  /* 0x0000000800077802 */ /* 0x000fe40000000f00 */
[----:B------:R-:W-:Y:S02]  /*2490*/  ISETP.LT.U32.AND.EX P1, PT, R4, R3, PT, P1 ;  /* 0x000000030400720c */ /* 0x000fe40003f21110 */
[----:B------:R-:W-:-:S03]  /*24a0*/  MOV R6, RZ ;  /* 0x000000ff00067202 */ /* 0x000fc60000000f00 */
[----:B------:R-:W-:Y:S01]  /*24b0*/  @P0 SEL R3, R4, R3, P1 ;  /* 0x0000000304030207 */ /* 0x000fe20000800000 */
[----:B------:R-:W-:Y:S01]  /*24c0*/  IMAD.WIDE R4, R0, R7, c[0x0][0x178] ;  /* 0x00005e0000047625 */ /* 0x000fe200078e0207 */
[----:B------:R-:W-:Y:S02]  /*24d0*/  @P0 SEL R2, R9, R2, P1 ;  /* 0x0000000209020207 */ /* 0x000fe40000800000 */
[----:B------:R-:W-:-:S03]  /*24e0*/  MOV R9, 0x4 ;  /* 0x0000000400097802 */ /* 0x000fc60000000f00 */
[----:B------:R0:W-:Y:S02]  /*24f0*/  @!P2 STG.E.64 [R4.64], R2 ;  /* 0x000000020400a986 */ /* 0x0001e4000c101b04 */
[----:B0-----:R-:W-:Y:S01]  /*2500*/  IMAD.WIDE R2, R0, R9, c[0x0][0x160] ;  /* 0x0000580000027625 */ /* 0x001fe200078e0209 */
[----:B------:R-:W-:Y:S05]  /*2510*/  @P2 BRA `(.L_x_1) ;  /* 0x0000001000002947 */ /* 0x000fea0003800000 */
[----:B------:R0:W5:Y:S02]  /*2520*/  LDG.E R6, [R2.64] ;  /* 0x0000000402067981 */ /* 0x000164000c1e1900 */
.L_x_1:
[----:B------:R-:W-:Y:S05]  /*2530*/  BSYNC B0 ;  /* 0x0000000000007941 */ /* 0x000fea0003800000 */
.L_x_0:
[----:B-----5:R-:W-:Y:S02]  /*2540*/  SEL R6, R6, RZ, !P2 ;  /* 0x000000ff06067207 */ /* 0x020fe40005000000 */
[----:B------:R-:W-:-:S05]  /*2550*/  CS2R R4, SR_GLOBALTIMERLO ;  /* 0x0000000000047805 */ /* 0x000fca0000015200 */
[----:B------:R-:W-:-:S04]  /*2560*/  FADD R6, R6, 1 ;  /* 0x3f80000006067421 */ /* 0x000fc80000000000 */
        /* <DEDUP_REMOVED lines=498> */
[----:B------:R-:W-:Y:S01]  /*4490*/  FADD R13, R6, 1 ;  /* 0x3f800000060d7421 */ /* 0x000fe20000000000 */
[----:B------:R-:W-:-:S06]  /*44a0*/  CS2R R10, SR_GLOBALTIMERLO ;  /* 0x00000000000a7805 */ /* 0x000fcc0000015200 */
[CC--:B------:R-:W-:Y:S01]  /*44b0*/  IMAD.WIDE R8, R0.reuse, R7.reuse, c[0x0][0x168] ;  /* 0x00005a0000087625 */ /* 0x0c0fe200078e0207 */
[----:B------:R1:W-:Y:S03]  /*44c0*/  @!P2 STG.E [R2.64], R13 ;  /* 0x0000000d0200a986 */ /* 0x0003e6000c101904 */
[----:B------:R-:W-:Y:S01]  /*44d0*/  IMAD.WIDE R6, R0, R7, c[0x0][0x170] ;  /* 0x00005c0000067625 */ /* 0x000fe200078e0207 */
[----:B------:R1:W-:Y:S01]  /*44e0*/  @!P2 STG.E.64 [R8.64], R4 ;  /* 0x000000040800a986 */ /* 0x0003e2000c101b04 */
[----:B------:R-:W-:Y:S05]  /*44f0*/  @P2 EXIT ;  /* 0x000000000000294d */ /* 0x000fea0003800000 */
[----:B------:R-:W-:Y:S01]  /*4500*/  STG.E.64 [R6.64], R10 ;  /* 0x0000000a06007986 */ /* 0x000fe2000c101b04 */
[----:B------:R-:W-:Y:S05]  /*4510*/  EXIT ;  /* 0x000000000000794d */ /* 0x000fea0003800000 */
.L_x_2:
[----:B------:R-:W-:-:S00]  /*4520*/  BRA `(.L_x_2) ;  /* 0xfffffff000007947 */ /* 0x000fc0000383ffff */
[----:B------:R-:W-:-:S00]  /*4530*/  NOP ;  /* 0x0000000000007918 */ /* 0x000fc00000000000 */
        /* <DEDUP_REMOVED lines=12> */
.L_x_3:
